//
// Generated by NVIDIA NVVM Compiler
//
// Compiler Build ID: CL-36424714
// Cuda compilation tools, release 13.0, V13.0.88
// Based on NVVM 20.0.0
//

.version 9.0
.target sm_100
.address_size 64

	// .globl	_Z8kernel_cPiS_S_

.visible .entry _Z8kernel_cPiS_S_(
	.param .u64 .ptr .align 1 _Z8kernel_cPiS_S__param_0,
	.param .u64 .ptr .align 1 _Z8kernel_cPiS_S__param_1,
	.param .u64 .ptr .align 1 _Z8kernel_cPiS_S__param_2
)
{
	.reg .pred 	%p<4>;
	.reg .b32 	%r<18>;
	.reg .b64 	%rd<13>;

	ld.param.u64 	%rd1, [_Z8kernel_cPiS_S__param_0];
	ld.param.u64 	%rd2, [_Z8kernel_cPiS_S__param_1];
	ld.param.u64 	%rd3, [_Z8kernel_cPiS_S__param_2];
	mov.u32 	%r3, %ntid.x;
	mov.u32 	%r4, %ctaid.x;
	mov.u32 	%r5, %tid.x;
	mad.lo.s32 	%r1, %r3, %r4, %r5;
	mov.u32 	%r6, %ntid.y;
	mov.u32 	%r7, %ctaid.y;
	mov.u32 	%r8, %tid.y;
	mad.lo.s32 	%r9, %r6, %r7, %r8;
	setp.gt.s32 	%p1, %r1, 1;
	setp.gt.u32 	%p2, %r9, 1;
	or.pred  	%p3, %p1, %p2;
	@%p3 bra 	$L__BB0_2;
	cvta.to.global.u64 	%rd4, %rd3;
	cvta.to.global.u64 	%rd5, %rd1;
	cvta.to.global.u64 	%rd6, %rd2;
	shl.b32 	%r10, %r1, 1;
	mul.wide.s32 	%rd7, %r10, 4;
	add.s64 	%rd8, %rd5, %rd7;
	ld.global.u32 	%r11, [%rd8];
	mul.wide.u32 	%rd9, %r9, 4;
	add.s64 	%rd10, %rd6, %rd9;
	ld.global.u32 	%r12, [%rd10];
	mul.lo.s32 	%r13, %r12, %r11;
	ld.global.u32 	%r14, [%rd8+4];
	ld.global.u32 	%r15, [%rd10+8];
	mad.lo.s32 	%r16, %r15, %r14, %r13;
	add.s32 	%r17, %r10, %r9;
	mul.wide.s32 	%rd11, %r17, 4;
	add.s64 	%rd12, %rd4, %rd11;
	st.global.u32 	[%rd12], %r16;
$L__BB0_2:
	ret;

}


// ===== COMPILED SASS (sm_100) =====

	.target	sm_100

	.elftype	@"ET_EXEC"


//--------------------- .note.nv.tkinfo           --------------------------
	.section	.note.nv.tkinfo,"",@"SHT_NOTE"
	.sectionflags	@"SHF_NOTE_NV_TKINFO"
	.tkinfo
        /*0018*/ 	.word	0x00000002
        /*0030*/ 	.string	""
        /*0030*/ 	.string	"ptxas"
        /*0030*/ 	.string	"Cuda compilation tools, release 13.0, V13.0.88"
        /*0030*/ 	.string	"Build cuda_13.0.r13.0/compiler.36424714_0"
        /*0030*/ 	.string	"-arch sm_100 -m 64 "



//--------------------- .note.nv.cuinfo           --------------------------
	.section	.note.nv.cuinfo,"",@"SHT_NOTE"
	.sectionflags	@"SHF_NOTE_NV_CUINFO"
        /*0018*/ 	.short	0x0002
        /*001a*/ 	.short	0x0064
        /*001c*/ 	.short	0x0082
	.zero		2


//--------------------- .nv.info                  --------------------------
	.section	.nv.info,"",@"SHT_CUDA_INFO"
	.align	4


	//----- nvinfo : EIATTR_REGCOUNT
	.align		4
        /*0000*/ 	.byte	0x04, 0x2f
        /*0002*/ 	.short	(.L_1 - .L_0)
	.align		4
.L_0:
        /*0004*/ 	.word	index@(_Z8kernel_cPiS_S_)
        /*0008*/ 	.word	0x00000010


	//----- nvinfo : EIATTR_FRAME_SIZE
	.align		4
.L_1:
        /*000c*/ 	.byte	0x04, 0x11
        /*000e*/ 	.short	(.L_3 - .L_2)
	.align		4
.L_2:
        /*0010*/ 	.word	index@(_Z8kernel_cPiS_S_)
        /*0014*/ 	.word	0x00000000


	//----- nvinfo : EIATTR_MIN_STACK_SIZE
	.align		4
.L_3:
        /*0018*/ 	.byte	0x04, 0x12
        /*001a*/ 	.short	(.L_5 - .L_4)
	.align		4
.L_4:
        /*001c*/ 	.word	index@(_Z8kernel_cPiS_S_)
        /*0020*/ 	.word	0x00000000
.L_5:


//--------------------- .nv.compat                --------------------------
	.section	.nv.compat,"",@"SHT_CUDA_COMPAT_INFO"
	.align	4
        /*0000*/ 	.byte	0x02, 0x09, 0x00, 0x00, 0x02, 0x02, 0x01, 0x00, 0x02, 0x05, 0x05, 0x00, 0x03, 0x07, 0x01, 0x01
        /*0010*/ 	.byte	0x02, 0x03, 0x00, 0x00, 0x02, 0x06, 0x01, 0x00, 0x04, 0x0b, 0x08, 0x00, 0x09, 0x00, 0x00, 0x00
        /*0020*/ 	.byte	0x00, 0x00, 0x00, 0x00


//--------------------- .nv.info._Z8kernel_cPiS_S_ --------------------------
	.section	.nv.info._Z8kernel_cPiS_S_,"",@"SHT_CUDA_INFO"
	.sectionflags	@""
	.align	4


	//----- nvinfo : EIATTR_CUDA_API_VERSION
	.align		4
        /*0000*/ 	.byte	0x04, 0x37
        /*0002*/ 	.short	(.L_7 - .L_6)
.L_6:
        /*0004*/ 	.word	0x00000082


	//----- nvinfo : EIATTR_KPARAM_INFO
	.align		4
.L_7:
        /*0008*/ 	.byte	0x04, 0x17
        /*000a*/ 	.short	(.L_9 - .L_8)
.L_8:
        /*000c*/ 	.word	0x00000000
        /*0010*/ 	.short	0x0002
        /*0012*/ 	.short	0x0010
        /*0014*/ 	.byte	0x00, 0xf5, 0x21, 0x00


	//----- nvinfo : EIATTR_KPARAM_INFO
	.align		4
.L_9:
        /*0018*/ 	.byte	0x04, 0x17
        /*001a*/ 	.short	(.L_11 - .L_10)
.L_10:
        /*001c*/ 	.word	0x00000000
        /*0020*/ 	.short	0x0001
        /*0022*/ 	.short	0x0008
        /*0024*/ 	.byte	0x00, 0xf5, 0x21, 0x00


	//----- nvinfo : EIATTR_KPARAM_INFO
	.align		4
.L_11:
        /*0028*/ 	.byte	0x04, 0x17
        /*002a*/ 	.short	(.L_13 - .L_12)
.L_12:
        /*002c*/ 	.word	0x00000000
        /*0030*/ 	.short	0x0000
        /*0032*/ 	.short	0x0000
        /*0034*/ 	.byte	0x00, 0xf5, 0x21, 0x00


	//----- nvinfo : EIATTR_SPARSE_MMA_MASK
	.align		4
.L_13:
        /*0038*/ 	.byte	0x03, 0x50
        /*003a*/ 	.short	0x0000


	//----- nvinfo : EIATTR_MAXREG_COUNT
	.align		4
        /*003c*/ 	.byte	0x03, 0x1b
        /*003e*/ 	.short	0x00ff


	//----- nvinfo : EIATTR_MERCURY_ISA_VERSION
	.align		4
        /*0040*/ 	.byte	0x03, 0x5f
        /*0042*/ 	.short	0x0101


	//----- nvinfo : EIATTR_VRC_CTA_INIT_COUNT
	.align		4
        /*0044*/ 	.byte	0x02, 0x4a
	.zero		1
	.zero		1


	//----- nvinfo : EIATTR_EXIT_INSTR_OFFSETS
	.align		4
        /*0048*/ 	.byte	0x04, 0x1c
        /*004a*/ 	.short	(.L_15 - .L_14)


	//   ....[0]....
.L_14:
        /*004c*/ 	.word	0x000000b0


	//   ....[1]....
        /*0050*/ 	.word	0x000001c0


	//----- nvinfo : EIATTR_CBANK_PARAM_SIZE
	.align		4
.L_15:
        /*0054*/ 	.byte	0x03, 0x19
        /*0056*/ 	.short	0x0018


	//----- nvinfo : EIATTR_PARAM_CBANK
	.align		4
        /*0058*/ 	.byte	0x04, 0x0a
        /*005a*/ 	.short	(.L_17 - .L_16)
	.align		4
.L_16:
        /*005c*/ 	.word	index@(.nv.constant0._Z8kernel_cPiS_S_)
        /*0060*/ 	.short	0x0380
        /*0062*/ 	.short	0x0018


	//----- nvinfo : EIATTR_SW_WAR
	.align		4
.L_17:
        /*0064*/ 	.byte	0x04, 0x36
        /*0066*/ 	.short	(.L_19 - .L_18)
.L_18:
        /*0068*/ 	.word	0x00000008
.L_19:


//--------------------- .nv.callgraph             --------------------------
	.section	.nv.callgraph,"",@"SHT_CUDA_CALLGRAPH"
	.align	4
	.sectionentsize	8
	.align		4
        /*0000*/ 	.word	0x00000000
	.align		4
        /*0004*/ 	.word	0xffffffff
	.align		4
        /*0008*/ 	.word	0x00000000
	.align		4
        /*000c*/ 	.word	0xfffffffe
	.align		4
        /*0010*/ 	.word	0x00000000
	.align		4
        /*0014*/ 	.word	0xfffffffd
	.align		4
        /*0018*/ 	.word	0x00000000
	.align		4
        /*001c*/ 	.word	0xfffffffc


//--------------------- .text._Z8kernel_cPiS_S_   --------------------------
	.section	.text._Z8kernel_cPiS_S_,"ax",@progbits
	.align	128
        .global         _Z8kernel_cPiS_S_
        .type           _Z8kernel_cPiS_S_,@function
        .size           _Z8kernel_cPiS_S_,(.L_x_1 - _Z8kernel_cPiS_S_)
        .other          _Z8kernel_cPiS_S_,@"STO_CUDA_ENTRY STV_DEFAULT"
_Z8kernel_cPiS_S_:
.text._Z8kernel_cPiS_S_:
[----:B------:R-:W-:Y:S01]  /*0000*/  LDC R1, c[0x0][0x37c] ;  /* 0x0000df00ff017b82 */ /* 0x000fe20000000800 */
[----:B------:R-:W0:Y:S01]  /*0010*/  S2R R9, SR_CTAID.Y ;  /* 0x0000000000097919 */ /* 0x000e220000002600 */
[----:B------:R-:W1:Y:S01]  /*0020*/  LDCU UR4, c[0x0][0x360] ;  /* 0x00006c00ff0477ac */ /* 0x000e620008000800 */
[----:B------:R-:W0:Y:S01]  /*0030*/  S2R R2, SR_TID.Y ;  /* 0x0000000000027919 */ /* 0x000e220000002200 */
[----:B------:R-:W0:Y:S01]  /*0040*/  LDCU UR5, c[0x0][0x364] ;  /* 0x00006c80ff0577ac */ /* 0x000e220008000800 */
[----:B------:R-:W1:Y:S01]  /*0050*/  S2R R0, SR_CTAID.X ;  /* 0x0000000000007919 */ /* 0x000e620000002500 */
[----:B------:R-:W1:Y:S01]  /*0060*/  S2R R3, SR_TID.X ;  /* 0x0000000000037919 */ /* 0x000e620000002100 */
[----:B0-----:R-:W-:-:S05]  /*0070*/  IMAD R9, R9, UR5, R2 ;  /* 0x0000000509097c24 */ /* 0x001fca000f8e0202 */
[----:B------:R-:W-:Y:S01]  /*0080*/  ISETP.GT.U32.AND P0, PT, R9, 0x1, PT ;  /* 0x000000010900780c */ /* 0x000fe20003f04070 */
[----:B-1----:R-:W-:-:S05]  /*0090*/  IMAD R0, R0, UR4, R3 ;  /* 0x0000000400007c24 */ /* 0x002fca000f8e0203 */
[----:B------:R-:W-:-:S13]  /*00a0*/  ISETP.GT.OR P0, PT, R0, 0x1, P0 ;  /* 0x000000010000780c */ /* 0x000fda0000704670 */
[----:B------:R-:W-:Y:S05]  /*00b0*/  @P0 EXIT ;  /* 0x000000000000094d */ /* 0x000fea0003800000 */
[----:B------:R-:W0:Y:S01]  /*00c0*/  LDC.64 R2, c[0x0][0x380] ;  /* 0x0000e000ff027b82 */ /* 0x000e220000000a00 */
[----:B------:R-:W1:Y:S01]  /*00d0*/  LDCU.64 UR4, c[0x0][0x358] ;  /* 0x00006b00ff0477ac */ /* 0x000e620008000a00 */
[----:B------:R-:W-:-:S06]  /*00e0*/  SHF.L.U32 R0, R0, 0x1, RZ ;  /* 0x0000000100007819 */ /* 0x000fcc00000006ff */
[----:B------:R-:W2:Y:S08]  /*00f0*/  LDC.64 R4, c[0x0][0x388] ;  /* 0x0000e200ff047b82 */ /* 0x000eb00000000a00 */
[----:B------:R-:W3:Y:S01]  /*0100*/  LDC.64 R6, c[0x0][0x390] ;  /* 0x0000e400ff067b82 */ /* 0x000ee20000000a00 */
[----:B0-----:R-:W-:-:S05]  /*0110*/  IMAD.WIDE R2, R0, 0x4, R2 ;  /* 0x0000000400027825 */ /* 0x001fca00078e0202 */
[----:B-1----:R-:W4:Y:S01]  /*0120*/  LDG.E R8, desc[UR4][R2.64] ;  /* 0x0000000402087981 */ /* 0x002f22000c1e1900 */
[----:B--2---:R-:W-:-:S03]  /*0130*/  IMAD.WIDE.U32 R4, R9, 0x4, R4 ;  /* 0x0000000409047825 */ /* 0x004fc600078e0004 */
[----:B------:R-:W2:Y:S04]  /*0140*/  LDG.E R13, desc[UR4][R2.64+0x4] ;  /* 0x00000404020d7981 */ /* 0x000ea8000c1e1900 */
[----:B------:R-:W4:Y:S04]  /*0150*/  LDG.E R11, desc[UR4][R4.64] ;  /* 0x00000004040b7981 */ /* 0x000f28000c1e1900 */
[----:B------:R-:W2:Y:S01]  /*0160*/  LDG.E R10, desc[UR4][R4.64+0x8] ;  /* 0x00000804040a7981 */ /* 0x000ea2000c1e1900 */
[----:B------:R-:W-:-:S05]  /*0170*/  IADD3 R9, PT, PT, R9, R0, RZ ;  /* 0x0000000009097210 */ /* 0x000fca0007ffe0ff */
[----:B---3--:R-:W-:-:S04]  /*0180*/  IMAD.WIDE R6, R9, 0x4, R6 ;  /* 0x0000000409067825 */ /* 0x008fc800078e0206 */
[----:B----4-:R-:W-:-:S04]  /*0190*/  IMAD R8, R8, R11, RZ ;  /* 0x0000000b08087224 */ /* 0x010fc800078e02ff */
[----:B--2---:R-:W-:-:S05]  /*01a0*/  IMAD R13, R13, R10, R8 ;  /* 0x0000000a0d0d7224 */ /* 0x004fca00078e0208 */
[----:B------:R-:W-:Y:S01]  /*01b0*/  STG.E desc[UR4][R6.64], R13 ;  /* 0x0000000d06007986 */ /* 0x000fe2000c101904 */
[----:B------:R-:W-:Y:S05]  /*01c0*/  EXIT ;  /* 0x000000000000794d */ /* 0x000fea0003800000 */
.L_x_0:
[----:B------:R-:W-:-:S00]  /*01d0*/  BRA `(.L_x_0) ;  /* 0xfffffffc00fc7947 */ /* 0x000fc0000383ffff */
[----:B------:R-:W-:-:S00]  /*01e0*/  NOP ;  /* 0x0000000000007918 */ /* 0x000fc00000000000 */
        /* <DEDUP_REMOVED lines=9> */
.L_x_1:


//--------------------- .nv.shared.reserved.0     --------------------------
	.section	.nv.shared.reserved.0,"aw",@nobits
	.weak		__nv_reservedSMEM_offset_0_alias
	.size		__nv_reservedSMEM_offset_0_alias, 0, 64
	.other		__nv_reservedSMEM_offset_0_alias,@"STO_CUDA_RESERVED_SHARED STV_DEFAULT"
__nv_reservedSMEM_offset_0_alias:
	.zero		0
	.zero		64


//--------------------- .nv.constant0._Z8kernel_cPiS_S_ --------------------------
	.section	.nv.constant0._Z8kernel_cPiS_S_,"a",@progbits
	.sectionflags	@""
	.align	4
.nv.constant0._Z8kernel_cPiS_S_:
	.zero		920


//--------------------- SYMBOLS --------------------------

	.type		.nv.reservedSmem.offset0,@object
	.size		.nv.reservedSmem.offset0,0x4
